//
// Generated by NVIDIA NVVM Compiler
//
// Compiler Build ID: CL-36424714
// Cuda compilation tools, release 13.0, V13.0.88
// Based on NVVM 20.0.0
//

.version 9.0
.target sm_100
.address_size 64

	// .globl	_Z3fooicxPiS_
.extern .func  (.param .b32 func_retval0) vprintf
(
	.param .b64 vprintf_param_0,
	.param .b64 vprintf_param_1
)
;
.global .align 1 .b8 $str[15] = {91, 102, 111, 111, 93, 32, 120, 32, 45, 62, 32, 37, 112, 10};
.global .align 1 .b8 $str$1[15] = {91, 102, 111, 111, 93, 32, 121, 32, 45, 62, 32, 37, 112, 10};

.visible .entry _Z3fooicxPiS_(
	.param .u32 _Z3fooicxPiS__param_0,
	.param .u8 _Z3fooicxPiS__param_1,
	.param .u64 _Z3fooicxPiS__param_2,
	.param .u64 .ptr .align 1 _Z3fooicxPiS__param_3,
	.param .u64 .ptr .align 1 _Z3fooicxPiS__param_4
)
{
	.local .align 8 .b8 	__local_depot0[8];
	.reg .b64 	%SP;
	.reg .b64 	%SPL;
	.reg .b32 	%r<6>;
	.reg .b64 	%rd<11>;

	mov.u64 	%SPL, __local_depot0;
	cvta.local.u64 	%SP, %SPL;
	ld.param.u64 	%rd1, [_Z3fooicxPiS__param_3];
	ld.param.u64 	%rd2, [_Z3fooicxPiS__param_4];
	cvta.to.global.u64 	%rd3, %rd1;
	cvta.to.global.u64 	%rd4, %rd2;
	add.u64 	%rd5, %SP, 0;
	add.u64 	%rd6, %SPL, 0;
	ld.global.u32 	%r1, [%rd4];
	st.global.u32 	[%rd3], %r1;
	st.local.u64 	[%rd6], %rd1;
	mov.u64 	%rd7, $str;
	cvta.global.u64 	%rd8, %rd7;
	{ // callseq 0, 0
	.param .b64 param0;
	st.param.b64 	[param0], %rd8;
	.param .b64 param1;
	st.param.b64 	[param1], %rd5;
	.param .b32 retval0;
	call.uni (retval0), 
	vprintf, 
	(
	param0, 
	param1
	);
	ld.param.b32 	%r2, [retval0];
	} // callseq 0
	st.local.u64 	[%rd6], %rd2;
	mov.u64 	%rd9, $str$1;
	cvta.global.u64 	%rd10, %rd9;
	{ // callseq 1, 0
	.param .b64 param0;
	st.param.b64 	[param0], %rd10;
	.param .b64 param1;
	st.param.b64 	[param1], %rd5;
	.param .b32 retval0;
	call.uni (retval0), 
	vprintf, 
	(
	param0, 
	param1
	);
	ld.param.b32 	%r4, [retval0];
	} // callseq 1
	ret;

}


// ===== COMPILED SASS (sm_100) =====

	.target	sm_100

	.elftype	@"ET_EXEC"


//--------------------- .note.nv.tkinfo           --------------------------
	.section	.note.nv.tkinfo,"",@"SHT_NOTE"
	.sectionflags	@"SHF_NOTE_NV_TKINFO"
	.tkinfo
        /*0018*/ 	.word	0x00000002
        /*0030*/ 	.string	""
        /*0030*/ 	.string	"ptxas"
        /*0030*/ 	.string	"Cuda compilation tools, release 13.0, V13.0.88"
        /*0030*/ 	.string	"Build cuda_13.0.r13.0/compiler.36424714_0"
        /*0030*/ 	.string	"-arch sm_100 -m 64 "



//--------------------- .note.nv.cuinfo           --------------------------
	.section	.note.nv.cuinfo,"",@"SHT_NOTE"
	.sectionflags	@"SHF_NOTE_NV_CUINFO"
        /*0018*/ 	.short	0x0002
        /*001a*/ 	.short	0x0064
        /*001c*/ 	.short	0x0082
	.zero		2


//--------------------- .nv.info                  --------------------------
	.section	.nv.info,"",@"SHT_CUDA_INFO"
	.align	4


	//----- nvinfo : EIATTR_REGCOUNT
	.align		4
        /*0000*/ 	.byte	0x04, 0x2f
        /*0002*/ 	.short	(.L_3 - .L_2)
	.align		4
.L_2:
        /*0004*/ 	.word	index@(_Z3fooicxPiS_)
        /*0008*/ 	.word	0x00000018


	//----- nvinfo : EIATTR_FRAME_SIZE
	.align		4
.L_3:
        /*000c*/ 	.byte	0x04, 0x11
        /*000e*/ 	.short	(.L_5 - .L_4)
	.align		4
.L_4:
        /*0010*/ 	.word	index@(_Z3fooicxPiS_)
        /*0014*/ 	.word	0x00000008


	//----- nvinfo : EIATTR_MIN_STACK_SIZE
	.align		4
.L_5:
        /*0018*/ 	.byte	0x04, 0x12
        /*001a*/ 	.short	(.L_7 - .L_6)
	.align		4
.L_6:
        /*001c*/ 	.word	index@(_Z3fooicxPiS_)
        /*0020*/ 	.word	0x00000008
.L_7:


//--------------------- .nv.compat                --------------------------
	.section	.nv.compat,"",@"SHT_CUDA_COMPAT_INFO"
	.align	4
        /*0000*/ 	.byte	0x02, 0x09, 0x00, 0x00, 0x02, 0x02, 0x01, 0x00, 0x02, 0x05, 0x05, 0x00, 0x03, 0x07, 0x01, 0x01
        /*0010*/ 	.byte	0x02, 0x03, 0x00, 0x00, 0x02, 0x06, 0x01, 0x00, 0x04, 0x0b, 0x08, 0x00, 0x09, 0x00, 0x00, 0x00
        /*0020*/ 	.byte	0x00, 0x00, 0x00, 0x00


//--------------------- .nv.info._Z3fooicxPiS_    --------------------------
	.section	.nv.info._Z3fooicxPiS_,"",@"SHT_CUDA_INFO"
	.sectionflags	@""
	.align	4


	//----- nvinfo : EIATTR_CUDA_API_VERSION
	.align		4
        /*0000*/ 	.byte	0x04, 0x37
        /*0002*/ 	.short	(.L_9 - .L_8)
.L_8:
        /*0004*/ 	.word	0x00000082


	//----- nvinfo : EIATTR_KPARAM_INFO
	.align		4
.L_9:
        /*0008*/ 	.byte	0x04, 0x17
        /*000a*/ 	.short	(.L_11 - .L_10)
.L_10:
        /*000c*/ 	.word	0x00000000
        /*0010*/ 	.short	0x0004
        /*0012*/ 	.short	0x0018
        /*0014*/ 	.byte	0x00, 0xf5, 0x21, 0x00


	//----- nvinfo : EIATTR_KPARAM_INFO
	.align		4
.L_11:
        /*0018*/ 	.byte	0x04, 0x17
        /*001a*/ 	.short	(.L_13 - .L_12)
.L_12:
        /*001c*/ 	.word	0x00000000
        /*0020*/ 	.short	0x0003
        /*0022*/ 	.short	0x0010
        /*0024*/ 	.byte	0x00, 0xf5, 0x21, 0x00


	//----- nvinfo : EIATTR_KPARAM_INFO
	.align		4
.L_13:
        /*0028*/ 	.byte	0x04, 0x17
        /*002a*/ 	.short	(.L_15 - .L_14)
.L_14:
        /*002c*/ 	.word	0x00000000
        /*0030*/ 	.short	0x0002
        /*0032*/ 	.short	0x0008
        /*0034*/ 	.byte	0x00, 0xf0, 0x21, 0x00


	//----- nvinfo : EIATTR_KPARAM_INFO
	.align		4
.L_15:
        /*0038*/ 	.byte	0x04, 0x17
        /*003a*/ 	.short	(.L_17 - .L_16)
.L_16:
        /*003c*/ 	.word	0x00000000
        /*0040*/ 	.short	0x0001
        /*0042*/ 	.short	0x0004
        /*0044*/ 	.byte	0x00, 0xf0, 0x05, 0x00


	//----- nvinfo : EIATTR_KPARAM_INFO
	.align		4
.L_17:
        /*0048*/ 	.byte	0x04, 0x17
        /*004a*/ 	.short	(.L_19 - .L_18)
.L_18:
        /*004c*/ 	.word	0x00000000
        /*0050*/ 	.short	0x0000
        /*0052*/ 	.short	0x0000
        /*0054*/ 	.byte	0x00, 0xf0, 0x11, 0x00


	//----- nvinfo : EIATTR_SPARSE_MMA_MASK
	.align		4
.L_19:
        /*0058*/ 	.byte	0x03, 0x50
        /*005a*/ 	.short	0x0000


	//----- nvinfo : EIATTR_MAXREG_COUNT
	.align		4
        /*005c*/ 	.byte	0x03, 0x1b
        /*005e*/ 	.short	0x00ff


	//----- nvinfo : EIATTR_EXTERNS
	.align		4
        /*0060*/ 	.byte	0x04, 0x0f
        /*0062*/ 	.short	(.L_21 - .L_20)


	//   ....[0]....
	.align		4
.L_20:
        /*0064*/ 	.word	index@(vprintf)


	//----- nvinfo : EIATTR_MERCURY_ISA_VERSION
	.align		4
.L_21:
        /*0068*/ 	.byte	0x03, 0x5f
        /*006a*/ 	.short	0x0101


	//----- nvinfo : EIATTR_VRC_CTA_INIT_COUNT
	.align		4
        /*006c*/ 	.byte	0x02, 0x4a
	.zero		1
	.zero		1


	//----- nvinfo : EIATTR_SYSCALL_OFFSETS
	.align		4
        /*0070*/ 	.byte	0x04, 0x46
        /*0072*/ 	.short	(.L_23 - .L_22)


	//   ....[0]....
.L_22:
        /*0074*/ 	.word	0x00000150


	//   ....[1]....
        /*0078*/ 	.word	0x000001f0


	//----- nvinfo : EIATTR_EXIT_INSTR_OFFSETS
	.align		4
.L_23:
        /*007c*/ 	.byte	0x04, 0x1c
        /*007e*/ 	.short	(.L_25 - .L_24)


	//   ....[0]....
.L_24:
        /*0080*/ 	.word	0x00000200


	//----- nvinfo : EIATTR_CBANK_PARAM_SIZE
	.align		4
.L_25:
        /*0084*/ 	.byte	0x03, 0x19
        /*0086*/ 	.short	0x0020


	//----- nvinfo : EIATTR_PARAM_CBANK
	.align		4
        /*0088*/ 	.byte	0x04, 0x0a
        /*008a*/ 	.short	(.L_27 - .L_26)
	.align		4
.L_26:
        /*008c*/ 	.word	index@(.nv.constant0._Z3fooicxPiS_)
        /*0090*/ 	.short	0x0380
        /*0092*/ 	.short	0x0020


	//----- nvinfo : EIATTR_SW_WAR
	.align		4
.L_27:
        /*0094*/ 	.byte	0x04, 0x36
        /*0096*/ 	.short	(.L_29 - .L_28)
.L_28:
        /*0098*/ 	.word	0x00000008
.L_29:


//--------------------- .nv.callgraph             --------------------------
	.section	.nv.callgraph,"",@"SHT_CUDA_CALLGRAPH"
	.align	4
	.sectionentsize	8
	.align		4
        /*0000*/ 	.word	0x00000000
	.align		4
        /*0004*/ 	.word	0xffffffff
	.align		4
        /*0008*/ 	.word	index@(_Z3fooicxPiS_)
	.align		4
        /*000c*/ 	.word	index@(vprintf)
	.align		4
        /*0010*/ 	.word	0x00000000
	.align		4
        /*0014*/ 	.word	0xfffffffe
	.align		4
        /*0018*/ 	.word	0x00000000
	.align		4
        /*001c*/ 	.word	0xfffffffd
	.align		4
        /*0020*/ 	.word	0x00000000
	.align		4
        /*0024*/ 	.word	0xfffffffc


//--------------------- .nv.constant4             --------------------------
	.section	.nv.constant4,"a",@progbits
	.align	8
	.align		8
.nv.constant4:
        /*0000*/ 	.dword	vprintf
	.align		8
        /*0008*/ 	.dword	$str
	.align		8
        /*0010*/ 	.dword	$str$1


//--------------------- .text._Z3fooicxPiS_       --------------------------
	.section	.text._Z3fooicxPiS_,"ax",@progbits
	.align	128
        .global         _Z3fooicxPiS_
        .type           _Z3fooicxPiS_,@function
        .size           _Z3fooicxPiS_,(.L_x_3 - _Z3fooicxPiS_)
        .other          _Z3fooicxPiS_,@"STO_CUDA_ENTRY STV_DEFAULT"
_Z3fooicxPiS_:
.text._Z3fooicxPiS_:
[----:B------:R-:W0:Y:S08]  /*0000*/  LDC R1, c[0x0][0x37c] ;  /* 0x0000df00ff017b82 */ /* 0x000e300000000800 */
[----:B------:R-:W1:Y:S01]  /*0010*/  LDC.64 R4, c[0x0][0x398] ;  /* 0x0000e600ff047b82 */ /* 0x000e620000000a00 */
[----:B------:R-:W1:Y:S01]  /*0020*/  LDCU.64 UR4, c[0x0][0x358] ;  /* 0x00006b00ff0477ac */ /* 0x000e620008000a00 */
[----:B0-----:R-:W-:-:S06]  /*0030*/  VIADD R1, R1, 0xfffffff8 ;  /* 0xfffffff801017836 */ /* 0x001fcc0000000000 */
[----:B------:R-:W0:Y:S08]  /*0040*/  LDC.64 R8, c[0x0][0x390] ;  /* 0x0000e400ff087b82 */ /* 0x000e300000000a00 */
[----:B------:R-:W2:Y:S01]  /*0050*/  LDC.64 R12, c[0x0][0x390] ;  /* 0x0000e400ff0c7b82 */ /* 0x000ea20000000a00 */
[----:B------:R-:W3:Y:S01]  /*0060*/  LDCU UR6, c[0x0][0x2f8] ;  /* 0x00005f00ff0677ac */ /* 0x000ee20008000800 */
[----:B------:R-:W-:Y:S01]  /*0070*/  MOV R2, 0x0 ;  /* 0x0000000000027802 */ /* 0x000fe20000000f00 */
[----:B------:R-:W4:Y:S01]  /*0080*/  LDCU UR7, c[0x0][0x2fc] ;  /* 0x00005f80ff0777ac */ /* 0x000f220008000800 */
[----:B-1----:R1:W0:Y:S04]  /*0090*/  LDG.E R0, desc[UR4][R4.64] ;  /* 0x0000000404007981 */ /* 0x002228000c1e1900 */
[----:B------:R0:W0:Y:S01]  /*00a0*/  LDC.64 R10, c[0x4][R2] ;  /* 0x01000000020a7b82 */ /* 0x0000220000000a00 */
[----:B------:R-:W1:Y:S01]  /*00b0*/  LDCU.64 UR8, c[0x4][0x8] ;  /* 0x01000100ff0877ac */ /* 0x000e620008000a00 */
[----:B---3--:R-:W-:Y:S01]  /*00c0*/  IADD3 R16, P0, PT, R1, UR6, RZ ;  /* 0x0000000601107c10 */ /* 0x008fe2000ff1e0ff */
[----:B--2---:R2:W-:Y:S04]  /*00d0*/  STL.64 [R1], R12 ;  /* 0x0000000c01007387 */ /* 0x0045e80000100a00 */
[----:B----4-:R-:W-:-:S02]  /*00e0*/  IMAD.X R17, RZ, RZ, UR7, P0 ;  /* 0x00000007ff117e24 */ /* 0x010fc400080e06ff */
[----:B------:R-:W-:Y:S01]  /*00f0*/  IMAD.MOV.U32 R6, RZ, RZ, R16 ;  /* 0x000000ffff067224 */ /* 0x000fe200078e0010 */
[----:B-1----:R-:W-:Y:S01]  /*0100*/  MOV R4, UR8 ;  /* 0x0000000800047c02 */ /* 0x002fe20008000f00 */
[----:B------:R-:W-:Y:S01]  /*0110*/  IMAD.U32 R5, RZ, RZ, UR9 ;  /* 0x00000009ff057e24 */ /* 0x000fe2000f8e00ff */
[----:B------:R-:W-:Y:S01]  /*0120*/  MOV R7, R17 ;  /* 0x0000001100077202 */ /* 0x000fe20000000f00 */
[----:B0-----:R2:W-:Y:S06]  /*0130*/  STG.E desc[UR4][R8.64], R0 ;  /* 0x0000000008007986 */ /* 0x0015ec000c101904 */
[----:B------:R-:W-:-:S07]  /*0140*/  LEPC R20, `(.L_x_0) ;  /* 0x000000001014794e */ /* 0x000fce0000000000 */
[----:B--2---:R-:W-:Y:S05]  /*0150*/  CALL.ABS.NOINC R10 ;  /* 0x000000000a007343 */ /* 0x004fea0003c00000 */
.L_x_0:
[----:B------:R-:W0:Y:S01]  /*0160*/  LDC.64 R8, c[0x0][0x398] ;  /* 0x0000e600ff087b82 */ /* 0x000e220000000a00 */
[----:B------:R-:W1:Y:S01]  /*0170*/  LDCU.64 UR4, c[0x4][0x10] ;  /* 0x01000200ff0477ac */ /* 0x000e620008000a00 */
[----:B------:R-:W-:Y:S01]  /*0180*/  IMAD.MOV.U32 R6, RZ, RZ, R16 ;  /* 0x000000ffff067224 */ /* 0x000fe200078e0010 */
[----:B------:R-:W-:-:S05]  /*0190*/  MOV R7, R17 ;  /* 0x0000001100077202 */ /* 0x000fca0000000f00 */
[----:B------:R-:W2:Y:S01]  /*01a0*/  LDC.64 R2, c[0x4][R2] ;  /* 0x0100000002027b82 */ /* 0x000ea20000000a00 */
[----:B-1----:R-:W-:Y:S01]  /*01b0*/  IMAD.U32 R4, RZ, RZ, UR4 ;  /* 0x00000004ff047e24 */ /* 0x002fe2000f8e00ff */
[----:B------:R-:W-:Y:S01]  /*01c0*/  MOV R5, UR5 ;  /* 0x0000000500057c02 */ /* 0x000fe20008000f00 */
[----:B0-----:R0:W-:Y:S06]  /*01d0*/  STL.64 [R1], R8 ;  /* 0x0000000801007387 */ /* 0x0011ec0000100a00 */
[----:B------:R-:W-:-:S07]  /*01e0*/  LEPC R20, `(.L_x_1) ;  /* 0x000000001014794e */ /* 0x000fce0000000000 */
[----:B0-2---:R-:W-:Y:S05]  /*01f0*/  CALL.ABS.NOINC R2 ;  /* 0x0000000002007343 */ /* 0x005fea0003c00000 */
.L_x_1:
[----:B------:R-:W-:Y:S05]  /*0200*/  EXIT ;  /* 0x000000000000794d */ /* 0x000fea0003800000 */
.L_x_2:
[----:B------:R-:W-:-:S00]  /*0210*/  BRA `(.L_x_2) ;  /* 0xfffffffc00fc7947 */ /* 0x000fc0000383ffff */
[----:B------:R-:W-:-:S00]  /*0220*/  NOP ;  /* 0x0000000000007918 */ /* 0x000fc00000000000 */
        /* <DEDUP_REMOVED lines=13> */
.L_x_3:


//--------------------- .nv.global.init           --------------------------
	.section	.nv.global.init,"aw",@progbits
.nv.global.init:
	.type		$str,@object
	.size		$str,($str$1 - $str)
$str:
        /*0000*/ 	.byte	0x5b, 0x66, 0x6f, 0x6f, 0x5d, 0x20, 0x78, 0x20, 0x2d, 0x3e, 0x20, 0x25, 0x70, 0x0a, 0x00
	.type		$str$1,@object
	.size		$str$1,(.L_1 - $str$1)
$str$1:
        /*000f*/ 	.byte	0x5b, 0x66, 0x6f, 0x6f, 0x5d, 0x20, 0x79, 0x20, 0x2d, 0x3e, 0x20, 0x25, 0x70, 0x0a, 0x00
.L_1:


//--------------------- .nv.shared.reserved.0     --------------------------
	.section	.nv.shared.reserved.0,"aw",@nobits
	.weak		__nv_reservedSMEM_offset_0_alias
	.size		__nv_reservedSMEM_offset_0_alias, 0, 64
	.other		__nv_reservedSMEM_offset_0_alias,@"STO_CUDA_RESERVED_SHARED STV_DEFAULT"
__nv_reservedSMEM_offset_0_alias:
	.zero		0
	.zero		64


//--------------------- .nv.constant0._Z3fooicxPiS_ --------------------------
	.section	.nv.constant0._Z3fooicxPiS_,"a",@progbits
	.sectionflags	@""
	.align	4
.nv.constant0._Z3fooicxPiS_:
	.zero		928


//--------------------- SYMBOLS --------------------------

	.type		.nv.reservedSmem.offset0,@object
	.size		.nv.reservedSmem.offset0,0x4
	.type		vprintf,@function
